//
// Generated by NVIDIA NVVM Compiler
//
// Compiler Build ID: CL-36424714
// Cuda compilation tools, release 13.0, V13.0.88
// Based on NVVM 20.0.0
//

.version 9.0
.target sm_100
.address_size 64

	// .globl	_Z6kernelPiS_
.extern .func  (.param .b32 func_retval0) vprintf
(
	.param .b64 vprintf_param_0,
	.param .b64 vprintf_param_1
)
;
// _ZZ6kernelPiS_E5local has been demoted
.global .align 1 .b8 $str[16] = {27, 91, 51, 49, 109, 37, 53, 46, 52, 100, 32, 27, 91, 48, 109};
.global .align 1 .b8 $str$1[7] = {37, 53, 46, 52, 100, 32};
.global .align 1 .b8 $str$2[2] = {10};

.visible .entry _Z6kernelPiS_(
	.param .u64 .ptr .align 1 _Z6kernelPiS__param_0,
	.param .u64 .ptr .align 1 _Z6kernelPiS__param_1
)
{
	.local .align 8 .b8 	__local_depot0[8];
	.reg .b64 	%SP;
	.reg .b64 	%SPL;
	.reg .pred 	%p<25>;
	.reg .b32 	%r<85>;
	.reg .b64 	%rd<25>;
	// demoted variable
	.shared .align 4 .b8 _ZZ6kernelPiS_E5local[144];
	mov.u64 	%SPL, __local_depot0;
	cvta.local.u64 	%SP, %SPL;
	ld.param.u64 	%rd4, [_Z6kernelPiS__param_0];
	cvta.to.global.u64 	%rd1, %rd4;
	add.u64 	%rd5, %SP, 0;
	add.u64 	%rd2, %SPL, 0;
	mov.u32 	%r1, %tid.x;
	mov.u32 	%r2, %tid.y;
	mov.u32 	%r20, %ctaid.x;
	mov.u32 	%r3, %ntid.x;
	mad.lo.s32 	%r4, %r20, %r3, %r1;
	mov.u32 	%r21, %ctaid.y;
	mov.u32 	%r5, %ntid.y;
	mad.lo.s32 	%r6, %r21, %r5, %r2;
	shl.b32 	%r22, %r4, 4;
	add.s32 	%r7, %r22, %r6;
	mul.wide.u32 	%rd6, %r7, 4;
	add.s64 	%rd3, %rd1, %rd6;
	st.global.u32 	[%rd3], %r7;
	setp.ne.s32 	%p1, %r20, 1;
	setp.ne.s32 	%p2, %r21, 0;
	or.pred  	%p3, %p1, %p2;
	@%p3 bra 	$L__BB0_17;
	mov.u32 	%r23, _ZZ6kernelPiS_E5local;
	mad.lo.s32 	%r8, %r1, 24, %r23;
	add.s32 	%r9, %r8, 24;
	shl.b32 	%r24, %r2, 2;
	add.s32 	%r10, %r9, %r24;
	st.shared.u32 	[%r10+4], %r7;
	setp.ne.s32 	%p4, %r1, 0;
	add.s32 	%r11, %r23, %r24;
	@%p4 bra 	$L__BB0_3;
	add.s32 	%r25, %r7, -16;
	mul.wide.u32 	%rd7, %r25, 4;
	add.s64 	%rd8, %rd1, %rd7;
	ld.global.u32 	%r26, [%rd8];
	st.shared.u32 	[%r11+4], %r26;
$L__BB0_3:
	add.s32 	%r12, %r3, -2;
	setp.ne.s32 	%p5, %r1, %r12;
	@%p5 bra 	$L__BB0_5;
	ld.global.u32 	%r27, [%rd3+128];
	st.shared.u32 	[%r10+52], %r27;
$L__BB0_5:
	add.s32 	%r28, %r5, -1;
	setp.ne.s32 	%p6, %r2, %r28;
	@%p6 bra 	$L__BB0_7;
	ld.global.u32 	%r29, [%rd3+4];
	st.shared.u32 	[%r10+8], %r29;
$L__BB0_7:
	setp.ne.s32 	%p7, %r2, 0;
	@%p7 bra 	$L__BB0_9;
	ld.global.u32 	%r30, [%rd3+60];
	st.shared.u32 	[%r9], %r30;
$L__BB0_9:
	setp.ne.s32 	%p8, %r1, 0;
	add.s32 	%r13, %r5, -2;
	setp.ne.s32 	%p9, %r2, %r13;
	or.pred  	%p10, %p8, %p9;
	@%p10 bra 	$L__BB0_11;
	add.s32 	%r31, %r7, -14;
	mul.wide.u32 	%rd9, %r31, 4;
	add.s64 	%rd10, %rd1, %rd9;
	ld.global.u32 	%r32, [%rd10];
	st.shared.u32 	[%r11+12], %r32;
$L__BB0_11:
	setp.ne.s32 	%p11, %r2, %r13;
	setp.ne.s32 	%p12, %r1, %r12;
	or.pred  	%p13, %p11, %p12;
	@%p13 bra 	$L__BB0_13;
	ld.global.u32 	%r33, [%rd3+136];
	st.shared.u32 	[%r10+60], %r33;
$L__BB0_13:
	or.b32  	%r34, %r1, %r2;
	setp.ne.s32 	%p14, %r34, 0;
	@%p14 bra 	$L__BB0_15;
	add.s32 	%r35, %r7, -1;
	mul.wide.u32 	%rd11, %r35, 4;
	add.s64 	%rd12, %rd1, %rd11;
	ld.global.u32 	%r36, [%rd12];
	st.shared.u32 	[%r10+-24], %r36;
$L__BB0_15:
	setp.ne.s32 	%p15, %r2, 0;
	setp.ne.s32 	%p16, %r1, %r12;
	or.pred  	%p17, %p15, %p16;
	@%p17 bra 	$L__BB0_17;
	ld.global.u32 	%r37, [%rd3+188];
	st.shared.u32 	[%r8+72], %r37;
$L__BB0_17:
	bar.sync 	0;
	setp.ne.s32 	%p18, %r4, 4;
	setp.ne.s32 	%p19, %r6, 0;
	or.pred  	%p20, %p18, %p19;
	@%p20 bra 	$L__BB0_24;
	mov.u32 	%r41, _ZZ6kernelPiS_E5local;
	add.s32 	%r82, %r41, 12;
	mov.b32 	%r84, 120;
	mov.b32 	%r83, -6;
	mov.u64 	%rd16, $str$1;
	mov.u64 	%rd19, $str;
	mov.u64 	%rd21, $str$2;
$L__BB0_19:
	setp.ne.s32 	%p21, %r83, -6;
	setp.ne.s32 	%p22, %r83, -1;
	and.pred  	%p23, %p21, %p22;
	@%p23 bra 	$L__BB0_21;
	ld.shared.u32 	%r42, [%r82+-12];
	st.local.u32 	[%rd2], %r42;
	cvta.global.u64 	%rd14, %rd16;
	{ // callseq 0, 0
	.param .b64 param0;
	st.param.b64 	[param0], %rd14;
	.param .b64 param1;
	st.param.b64 	[param1], %rd5;
	.param .b32 retval0;
	call.uni (retval0), 
	vprintf, 
	(
	param0, 
	param1
	);
	ld.param.b32 	%r43, [retval0];
	} // callseq 0
	ld.shared.u32 	%r45, [%r82+-8];
	st.local.u32 	[%rd2], %r45;
	{ // callseq 1, 0
	.param .b64 param0;
	st.param.b64 	[param0], %rd14;
	.param .b64 param1;
	st.param.b64 	[param1], %rd5;
	.param .b32 retval0;
	call.uni (retval0), 
	vprintf, 
	(
	param0, 
	param1
	);
	ld.param.b32 	%r46, [retval0];
	} // callseq 1
	ld.shared.u32 	%r48, [%r82+-4];
	st.local.u32 	[%rd2], %r48;
	{ // callseq 2, 0
	.param .b64 param0;
	st.param.b64 	[param0], %rd14;
	.param .b64 param1;
	st.param.b64 	[param1], %rd5;
	.param .b32 retval0;
	call.uni (retval0), 
	vprintf, 
	(
	param0, 
	param1
	);
	ld.param.b32 	%r49, [retval0];
	} // callseq 2
	ld.shared.u32 	%r51, [%r82];
	st.local.u32 	[%rd2], %r51;
	{ // callseq 3, 0
	.param .b64 param0;
	st.param.b64 	[param0], %rd14;
	.param .b64 param1;
	st.param.b64 	[param1], %rd5;
	.param .b32 retval0;
	call.uni (retval0), 
	vprintf, 
	(
	param0, 
	param1
	);
	ld.param.b32 	%r52, [retval0];
	} // callseq 3
	ld.shared.u32 	%r54, [%r82+4];
	st.local.u32 	[%rd2], %r54;
	{ // callseq 4, 0
	.param .b64 param0;
	st.param.b64 	[param0], %rd14;
	.param .b64 param1;
	st.param.b64 	[param1], %rd5;
	.param .b32 retval0;
	call.uni (retval0), 
	vprintf, 
	(
	param0, 
	param1
	);
	ld.param.b32 	%r55, [retval0];
	} // callseq 4
	ld.shared.u32 	%r57, [%r82+8];
	st.local.u32 	[%rd2], %r57;
	{ // callseq 5, 0
	.param .b64 param0;
	st.param.b64 	[param0], %rd14;
	.param .b64 param1;
	st.param.b64 	[param1], %rd5;
	.param .b32 retval0;
	call.uni (retval0), 
	vprintf, 
	(
	param0, 
	param1
	);
	ld.param.b32 	%r58, [retval0];
	} // callseq 5
	bra.uni 	$L__BB0_22;
$L__BB0_21:
	ld.shared.u32 	%r60, [%r82+-12];
	st.local.u32 	[%rd2], %r60;
	cvta.global.u64 	%rd17, %rd16;
	{ // callseq 6, 0
	.param .b64 param0;
	st.param.b64 	[param0], %rd17;
	.param .b64 param1;
	st.param.b64 	[param1], %rd5;
	.param .b32 retval0;
	call.uni (retval0), 
	vprintf, 
	(
	param0, 
	param1
	);
	ld.param.b32 	%r61, [retval0];
	} // callseq 6
	ld.shared.u32 	%r63, [%r82+-8];
	st.local.u32 	[%rd2], %r63;
	cvta.global.u64 	%rd20, %rd19;
	{ // callseq 7, 0
	.param .b64 param0;
	st.param.b64 	[param0], %rd20;
	.param .b64 param1;
	st.param.b64 	[param1], %rd5;
	.param .b32 retval0;
	call.uni (retval0), 
	vprintf, 
	(
	param0, 
	param1
	);
	ld.param.b32 	%r64, [retval0];
	} // callseq 7
	ld.shared.u32 	%r66, [%r82+-4];
	st.local.u32 	[%rd2], %r66;
	{ // callseq 8, 0
	.param .b64 param0;
	st.param.b64 	[param0], %rd20;
	.param .b64 param1;
	st.param.b64 	[param1], %rd5;
	.param .b32 retval0;
	call.uni (retval0), 
	vprintf, 
	(
	param0, 
	param1
	);
	ld.param.b32 	%r67, [retval0];
	} // callseq 8
	ld.shared.u32 	%r69, [%r82];
	st.local.u32 	[%rd2], %r69;
	{ // callseq 9, 0
	.param .b64 param0;
	st.param.b64 	[param0], %rd20;
	.param .b64 param1;
	st.param.b64 	[param1], %rd5;
	.param .b32 retval0;
	call.uni (retval0), 
	vprintf, 
	(
	param0, 
	param1
	);
	ld.param.b32 	%r70, [retval0];
	} // callseq 9
	ld.shared.u32 	%r72, [%r82+4];
	st.local.u32 	[%rd2], %r72;
	{ // callseq 10, 0
	.param .b64 param0;
	st.param.b64 	[param0], %rd20;
	.param .b64 param1;
	st.param.b64 	[param1], %rd5;
	.param .b32 retval0;
	call.uni (retval0), 
	vprintf, 
	(
	param0, 
	param1
	);
	ld.param.b32 	%r73, [retval0];
	} // callseq 10
	ld.shared.u32 	%r75, [%r82+8];
	st.local.u32 	[%rd2], %r75;
	{ // callseq 11, 0
	.param .b64 param0;
	st.param.b64 	[param0], %rd17;
	.param .b64 param1;
	st.param.b64 	[param1], %rd5;
	.param .b32 retval0;
	call.uni (retval0), 
	vprintf, 
	(
	param0, 
	param1
	);
	ld.param.b32 	%r76, [retval0];
	} // callseq 11
$L__BB0_22:
	cvta.global.u64 	%rd22, %rd21;
	{ // callseq 12, 0
	.param .b64 param0;
	st.param.b64 	[param0], %rd22;
	.param .b64 param1;
	st.param.b64 	[param1], 0;
	.param .b32 retval0;
	call.uni (retval0), 
	vprintf, 
	(
	param0, 
	param1
	);
	ld.param.b32 	%r78, [retval0];
	} // callseq 12
	add.s32 	%r84, %r84, -24;
	add.s32 	%r83, %r83, 1;
	add.s32 	%r82, %r82, 24;
	setp.ne.s32 	%p24, %r84, -24;
	@%p24 bra 	$L__BB0_19;
	cvta.global.u64 	%rd24, %rd21;
	{ // callseq 13, 0
	.param .b64 param0;
	st.param.b64 	[param0], %rd24;
	.param .b64 param1;
	st.param.b64 	[param1], 0;
	.param .b32 retval0;
	call.uni (retval0), 
	vprintf, 
	(
	param0, 
	param1
	);
	ld.param.b32 	%r80, [retval0];
	} // callseq 13
$L__BB0_24:
	bar.sync 	0;
	ret;

}


// ===== COMPILED SASS (sm_100) =====

	.target	sm_100

	.elftype	@"ET_EXEC"


//--------------------- .note.nv.tkinfo           --------------------------
	.section	.note.nv.tkinfo,"",@"SHT_NOTE"
	.sectionflags	@"SHF_NOTE_NV_TKINFO"
	.tkinfo
        /*0018*/ 	.word	0x00000002
        /*0030*/ 	.string	""
        /*0030*/ 	.string	"ptxas"
        /*0030*/ 	.string	"Cuda compilation tools, release 13.0, V13.0.88"
        /*0030*/ 	.string	"Build cuda_13.0.r13.0/compiler.36424714_0"
        /*0030*/ 	.string	"-arch sm_100 -m 64 "



//--------------------- .note.nv.cuinfo           --------------------------
	.section	.note.nv.cuinfo,"",@"SHT_NOTE"
	.sectionflags	@"SHF_NOTE_NV_CUINFO"
        /*0018*/ 	.short	0x0002
        /*001a*/ 	.short	0x0064
        /*001c*/ 	.short	0x0082
	.zero		2


//--------------------- .nv.info                  --------------------------
	.section	.nv.info,"",@"SHT_CUDA_INFO"
	.align	4


	//----- nvinfo : EIATTR_REGCOUNT
	.align		4
        /*0000*/ 	.byte	0x04, 0x2f
        /*0002*/ 	.short	(.L_4 - .L_3)
	.align		4
.L_3:
        /*0004*/ 	.word	index@(_Z6kernelPiS_)
        /*0008*/ 	.word	0x0000001b


	//----- nvinfo : EIATTR_FRAME_SIZE
	.align		4
.L_4:
        /*000c*/ 	.byte	0x04, 0x11
        /*000e*/ 	.short	(.L_6 - .L_5)
	.align		4
.L_5:
        /*0010*/ 	.word	index@(_Z6kernelPiS_)
        /*0014*/ 	.word	0x00000008


	//----- nvinfo : EIATTR_MIN_STACK_SIZE
	.align		4
.L_6:
        /*0018*/ 	.byte	0x04, 0x12
        /*001a*/ 	.short	(.L_8 - .L_7)
	.align		4
.L_7:
        /*001c*/ 	.word	index@(_Z6kernelPiS_)
        /*0020*/ 	.word	0x00000008
.L_8:


//--------------------- .nv.compat                --------------------------
	.section	.nv.compat,"",@"SHT_CUDA_COMPAT_INFO"
	.align	4
        /*0000*/ 	.byte	0x02, 0x09, 0x00, 0x00, 0x02, 0x02, 0x01, 0x00, 0x02, 0x05, 0x05, 0x00, 0x03, 0x07, 0x01, 0x01
        /*0010*/ 	.byte	0x02, 0x03, 0x00, 0x00, 0x02, 0x06, 0x01, 0x00, 0x04, 0x0b, 0x08, 0x00, 0x09, 0x00, 0x00, 0x00
        /*0020*/ 	.byte	0x00, 0x00, 0x00, 0x00


//--------------------- .nv.info._Z6kernelPiS_    --------------------------
	.section	.nv.info._Z6kernelPiS_,"",@"SHT_CUDA_INFO"
	.sectionflags	@""
	.align	4


	//----- nvinfo : EIATTR_CUDA_API_VERSION
	.align		4
        /*0000*/ 	.byte	0x04, 0x37
        /*0002*/ 	.short	(.L_10 - .L_9)
.L_9:
        /*0004*/ 	.word	0x00000082


	//----- nvinfo : EIATTR_KPARAM_INFO
	.align		4
.L_10:
        /*0008*/ 	.byte	0x04, 0x17
        /*000a*/ 	.short	(.L_12 - .L_11)
.L_11:
        /*000c*/ 	.word	0x00000000
        /*0010*/ 	.short	0x0001
        /*0012*/ 	.short	0x0008
        /*0014*/ 	.byte	0x00, 0xf5, 0x21, 0x00


	//----- nvinfo : EIATTR_KPARAM_INFO
	.align		4
.L_12:
        /*0018*/ 	.byte	0x04, 0x17
        /*001a*/ 	.short	(.L_14 - .L_13)
.L_13:
        /*001c*/ 	.word	0x00000000
        /*0020*/ 	.short	0x0000
        /*0022*/ 	.short	0x0000
        /*0024*/ 	.byte	0x00, 0xf5, 0x21, 0x00


	//----- nvinfo : EIATTR_SPARSE_MMA_MASK
	.align		4
.L_14:
        /*0028*/ 	.byte	0x03, 0x50
        /*002a*/ 	.short	0x0000


	//----- nvinfo : EIATTR_MAXREG_COUNT
	.align		4
        /*002c*/ 	.byte	0x03, 0x1b
        /*002e*/ 	.short	0x00ff


	//----- nvinfo : EIATTR_NUM_BARRIERS
	.align		4
        /*0030*/ 	.byte	0x02, 0x4c
        /*0032*/ 	.byte	0x01
	.zero		1


	//----- nvinfo : EIATTR_EXTERNS
	.align		4
        /*0034*/ 	.byte	0x04, 0x0f
        /*0036*/ 	.short	(.L_16 - .L_15)


	//   ....[0]....
	.align		4
.L_15:
        /*0038*/ 	.word	index@(vprintf)


	//----- nvinfo : EIATTR_MERCURY_ISA_VERSION
	.align		4
.L_16:
        /*003c*/ 	.byte	0x03, 0x5f
        /*003e*/ 	.short	0x0101


	//----- nvinfo : EIATTR_VRC_CTA_INIT_COUNT
	.align		4
        /*0040*/ 	.byte	0x02, 0x4a
	.zero		1
	.zero		1


	//----- nvinfo : EIATTR_SYSCALL_OFFSETS
	.align		4
        /*0044*/ 	.byte	0x04, 0x46
        /*0046*/ 	.short	(.L_18 - .L_17)


	//   ....[0]....
.L_17:
        /*0048*/ 	.word	0x000005c0


	//   ....[1]....
        /*004c*/ 	.word	0x00000660


	//   ....[2]....
        /*0050*/ 	.word	0x00000700


	//   ....[3]....
        /*0054*/ 	.word	0x000007a0


	//   ....[4]....
        /*0058*/ 	.word	0x00000840


	//   ....[5]....
        /*005c*/ 	.word	0x000008e0


	//   ....[6]....
        /*0060*/ 	.word	0x000009a0


	//   ....[7]....
        /*0064*/ 	.word	0x00000a40


	//   ....[8]....
        /*0068*/ 	.word	0x00000ae0


	//   ....[9]....
        /*006c*/ 	.word	0x00000b80


	//   ....[10]....
        /*0070*/ 	.word	0x00000c20


	//   ....[11]....
        /*0074*/ 	.word	0x00000cc0


	//   ....[12]....
        /*0078*/ 	.word	0x00000d50


	//   ....[13]....
        /*007c*/ 	.word	0x00000e10


	//----- nvinfo : EIATTR_EXIT_INSTR_OFFSETS
	.align		4
.L_18:
        /*0080*/ 	.byte	0x04, 0x1c
        /*0082*/ 	.short	(.L_20 - .L_19)


	//   ....[0]....
.L_19:
        /*0084*/ 	.word	0x00000e40


	//----- nvinfo : EIATTR_CRS_STACK_SIZE
	.align		4
.L_20:
        /*0088*/ 	.byte	0x04, 0x1e
        /*008a*/ 	.short	(.L_22 - .L_21)
.L_21:
        /*008c*/ 	.word	0x00000000


	//----- nvinfo : EIATTR_CBANK_PARAM_SIZE
	.align		4
.L_22:
        /*0090*/ 	.byte	0x03, 0x19
        /*0092*/ 	.short	0x0010


	//----- nvinfo : EIATTR_PARAM_CBANK
	.align		4
        /*0094*/ 	.byte	0x04, 0x0a
        /*0096*/ 	.short	(.L_24 - .L_23)
	.align		4
.L_23:
        /*0098*/ 	.word	index@(.nv.constant0._Z6kernelPiS_)
        /*009c*/ 	.short	0x0380
        /*009e*/ 	.short	0x0010


	//----- nvinfo : EIATTR_SW_WAR
	.align		4
.L_24:
        /*00a0*/ 	.byte	0x04, 0x36
        /*00a2*/ 	.short	(.L_26 - .L_25)
.L_25:
        /*00a4*/ 	.word	0x00000008
.L_26:


//--------------------- .nv.callgraph             --------------------------
	.section	.nv.callgraph,"",@"SHT_CUDA_CALLGRAPH"
	.align	4
	.sectionentsize	8
	.align		4
        /*0000*/ 	.word	0x00000000
	.align		4
        /*0004*/ 	.word	0xffffffff
	.align		4
        /*0008*/ 	.word	index@(_Z6kernelPiS_)
	.align		4
        /*000c*/ 	.word	index@(vprintf)
	.align		4
        /*0010*/ 	.word	0x00000000
	.align		4
        /*0014*/ 	.word	0xfffffffe
	.align		4
        /*0018*/ 	.word	0x00000000
	.align		4
        /*001c*/ 	.word	0xfffffffd
	.align		4
        /*0020*/ 	.word	0x00000000
	.align		4
        /*0024*/ 	.word	0xfffffffc


//--------------------- .nv.constant4             --------------------------
	.section	.nv.constant4,"a",@progbits
	.align	8
	.align		8
.nv.constant4:
        /*0000*/ 	.dword	vprintf
	.align		8
        /*0008*/ 	.dword	$str
	.align		8
        /*0010*/ 	.dword	$str$1
	.align		8
        /*0018*/ 	.dword	$str$2


//--------------------- .text._Z6kernelPiS_       --------------------------
	.section	.text._Z6kernelPiS_,"ax",@progbits
	.align	128
        .global         _Z6kernelPiS_
        .type           _Z6kernelPiS_,@function
        .size           _Z6kernelPiS_,(.L_x_20 - _Z6kernelPiS_)
        .other          _Z6kernelPiS_,@"STO_CUDA_ENTRY STV_DEFAULT"
_Z6kernelPiS_:
.text._Z6kernelPiS_:
[----:B------:R-:W0:Y:S01]  /*0000*/  LDC R1, c[0x0][0x37c] ;  /* 0x0000df00ff017b82 */ /* 0x000e220000000800 */
[----:B------:R-:W1:Y:S01]  /*0010*/  S2R R19, SR_TID.X ;  /* 0x0000000000137919 */ /* 0x000e620000002100 */
[----:B------:R-:W2:Y:S06]  /*0020*/  LDCU UR7, c[0x0][0x2fc] ;  /* 0x00005f80ff0777ac */ /* 0x000eac0008000800 */
[----:B------:R-:W1:Y:S01]  /*0030*/  LDC R12, c[0x0][0x360] ;  /* 0x0000d800ff0c7b82 */ /* 0x000e620000000800 */
[----:B0-----:R-:W-:Y:S01]  /*0040*/  VIADD R1, R1, 0xfffffff8 ;  /* 0xfffffff801017836 */ /* 0x001fe20000000000 */
[----:B------:R-:W0:Y:S01]  /*0050*/  S2R R16, SR_TID.Y ;  /* 0x0000000000107919 */ /* 0x000e220000002200 */
[----:B------:R-:W3:Y:S01]  /*0060*/  LDCU.64 UR4, c[0x0][0x358] ;  /* 0x00006b00ff0477ac */ /* 0x000ee20008000a00 */
[----:B------:R-:W4:Y:S04]  /*0070*/  LDCU UR6, c[0x0][0x2f8] ;  /* 0x00005f00ff0677ac */ /* 0x000f280008000800 */
[----:B------:R-:W1:Y:S08]  /*0080*/  S2UR UR8, SR_CTAID.X ;  /* 0x00000000000879c3 */ /* 0x000e700000002500 */
[----:B------:R-:W5:Y:S08]  /*0090*/  S2UR UR9, SR_CTAID.Y ;  /* 0x00000000000979c3 */ /* 0x000f700000002600 */
[----:B------:R-:W0:Y:S08]  /*00a0*/  LDC R21, c[0x0][0x364] ;  /* 0x0000d900ff157b82 */ /* 0x000e300000000800 */
[----:B------:R-:W2:Y:S01]  /*00b0*/  LDC.64 R4, c[0x0][0x380] ;  /* 0x0000e000ff047b82 */ /* 0x000ea20000000a00 */
[----:B-1----:R-:W-:Y:S01]  /*00c0*/  IMAD R0, R12, UR8, R19 ;  /* 0x000000080c007c24 */ /* 0x002fe2000f8e0213 */
[----:B-----5:R-:W-:-:S04]  /*00d0*/  UISETP.NE.AND UP0, UPT, UR9, URZ, UPT ;  /* 0x000000ff0900728c */ /* 0x020fc8000bf05270 */
[----:B------:R-:W-:Y:S01]  /*00e0*/  UISETP.NE.OR UP0, UPT, UR8, 0x1, UP0 ;  /* 0x000000010800788c */ /* 0x000fe20008705670 */
[----:B0-----:R-:W-:-:S04]  /*00f0*/  IMAD R7, R21, UR9, R16 ;  /* 0x0000000915077c24 */ /* 0x001fc8000f8e0210 */
[----:B------:R-:W-:-:S04]  /*0100*/  IMAD R11, R0, 0x10, R7 ;  /* 0x00000010000b7824 */ /* 0x000fc800078e0207 */
[----:B--2---:R-:W-:-:S05]  /*0110*/  IMAD.WIDE.U32 R2, R11, 0x4, R4 ;  /* 0x000000040b027825 */ /* 0x004fca00078e0004 */
[----:B---3--:R0:W-:Y:S01]  /*0120*/  STG.E desc[UR4][R2.64], R11 ;  /* 0x0000000b02007986 */ /* 0x0081e2000c101904 */
[----:B----4-:R-:W-:Y:S05]  /*0130*/  BRA.U UP0, `(.L_x_0) ;  /* 0x0000000100a47547 */ /* 0x010fea000b800000 */
[----:B------:R-:W-:-:S13]  /*0140*/  ISETP.NE.AND P1, PT, R19, RZ, PT ;  /* 0x000000ff1300720c */ /* 0x000fda0003f25270 */
[----:B------:R-:W-:-:S04]  /*0150*/  @!P1 VIADD R9, R11, 0xfffffff0 ;  /* 0xfffffff00b099836 */ /* 0x000fc80000000000 */
[----:B------:R-:W-:-:S05]  /*0160*/  @!P1 IMAD.WIDE.U32 R8, R9, 0x4, R4 ;  /* 0x0000000409089825 */ /* 0x000fca00078e0004 */
[----:B------:R1:W2:Y:S01]  /*0170*/  @!P1 LDG.E R13, desc[UR4][R8.64] ;  /* 0x00000004080d9981 */ /* 0x0002a2000c1e1900 */
[----:B------:R-:W-:Y:S01]  /*0180*/  MOV R6, 0x400 ;  /* 0x0000040000067802 */ /* 0x000fe20000000f00 */
[----:B------:R-:W-:Y:S01]  /*0190*/  VIADD R12, R12, 0xfffffffe ;  /* 0xfffffffe0c0c7836 */ /* 0x000fe20000000000 */
[----:B------:R-:W-:Y:S01]  /*01a0*/  IADD3 R15, PT, PT, R21, -0x2, RZ ;  /* 0xfffffffe150f7810 */ /* 0x000fe20007ffe0ff */
[----:B------:R-:W3:Y:S01]  /*01b0*/  S2R R17, SR_CgaCtaId ;  /* 0x0000000000117919 */ /* 0x000ee20000008800 */
[----:B------:R-:W-:Y:S01]  /*01c0*/  LOP3.LUT P2, RZ, R19, R16, RZ, 0xfc, !PT ;  /* 0x0000001013ff7212 */ /* 0x000fe2000784fcff */
[----:B------:R-:W-:Y:S01]  /*01d0*/  VIADD R14, R21, 0xffffffff ;  /* 0xffffffff150e7836 */ /* 0x000fe20000000000 */
[----:B------:R-:W-:Y:S02]  /*01e0*/  ISETP.NE.AND P0, PT, R16, R15, PT ;  /* 0x0000000f1000720c */ /* 0x000fe40003f05270 */
[C---:B------:R-:W-:Y:S02]  /*01f0*/  ISETP.NE.AND P5, PT, R19.reuse, R12, PT ;  /* 0x0000000c1300720c */ /* 0x040fe40003fa5270 */
[----:B------:R-:W-:-:S02]  /*0200*/  ISETP.NE.OR P0, PT, R19, RZ, P0 ;  /* 0x000000ff1300720c */ /* 0x000fc40000705670 */
[C---:B------:R-:W-:Y:S02]  /*0210*/  ISETP.NE.AND P6, PT, R16.reuse, R14, PT ;  /* 0x0000000e1000720c */ /* 0x040fe40003fc5270 */
[C---:B------:R-:W-:Y:S02]  /*0220*/  ISETP.NE.AND P4, PT, R16.reuse, RZ, PT ;  /* 0x000000ff1000720c */ /* 0x040fe40003f85270 */
[----:B------:R-:W-:Y:S01]  /*0230*/  ISETP.NE.OR P3, PT, R16, R15, P5 ;  /* 0x0000000f1000720c */ /* 0x000fe20002f65670 */
[----:B------:R-:W-:-:S04]  /*0240*/  @!P2 VIADD R15, R11, 0xffffffff ;  /* 0xffffffff0b0fa836 */ /* 0x000fc80000000000 */
[----:B------:R-:W4:Y:S02]  /*0250*/  @!P5 LDG.E R12, desc[UR4][R2.64+0x80] ;  /* 0x00008004020cd981 */ /* 0x000f24000c1e1900 */
[----:B-1----:R-:W-:Y:S02]  /*0260*/  @!P0 VIADD R9, R11, 0xfffffff2 ;  /* 0xfffffff20b098836 */ /* 0x002fe40000000000 */
[----:B------:R-:W5:Y:S02]  /*0270*/  @!P6 LDG.E R14, desc[UR4][R2.64+0x4] ;  /* 0x00000404020ee981 */ /* 0x000f64000c1e1900 */
[----:B------:R-:W-:-:S04]  /*0280*/  @!P0 IMAD.WIDE.U32 R8, R9, 0x4, R4 ;  /* 0x0000000409088825 */ /* 0x000fc800078e0004 */
[----:B------:R-:W-:Y:S02]  /*0290*/  @!P2 IMAD.WIDE.U32 R4, R15, 0x4, R4 ;  /* 0x000000040f04a825 */ /* 0x000fe400078e0004 */
[----:B------:R-:W5:Y:S01]  /*02a0*/  @!P4 LDG.E R15, desc[UR4][R2.64+0x3c] ;  /* 0x00003c04020fc981 */ /* 0x000f62000c1e1900 */
[----:B---3--:R-:W-:-:S03]  /*02b0*/  LEA R10, R17, R6, 0x18 ;  /* 0x00000006110a7211 */ /* 0x008fc600078ec0ff */
[----:B------:R-:W3:Y:S02]  /*02c0*/  @!P0 LDG.E R9, desc[UR4][R8.64] ;  /* 0x0000000408098981 */ /* 0x000ee4000c1e1900 */
[----:B------:R-:W-:Y:S01]  /*02d0*/  IMAD R6, R19, 0x18, R10 ;  /* 0x0000001813067824 */ /* 0x000fe200078e020a */
[C---:B------:R-:W-:Y:S01]  /*02e0*/  LEA R10, R16.reuse, R10, 0x2 ;  /* 0x0000000a100a7211 */ /* 0x040fe200078e10ff */
[----:B------:R-:W3:Y:S02]  /*02f0*/  @!P2 LDG.E R4, desc[UR4][R4.64] ;  /* 0x000000040404a981 */ /* 0x000ee4000c1e1900 */
[----:B------:R-:W-:-:S05]  /*0300*/  IMAD R17, R16, 0x4, R6 ;  /* 0x0000000410117824 */ /* 0x000fca00078e0206 */
[----:B------:R0:W-:Y:S04]  /*0310*/  STS [R17+0x1c], R11 ;  /* 0x00001c0b11007388 */ /* 0x0001e80000000800 */
[----:B0-----:R-:W3:Y:S04]  /*0320*/  @!P3 LDG.E R11, desc[UR4][R2.64+0x88] ;  /* 0x00008804020bb981 */ /* 0x001ee8000c1e1900 */
[----:B--2---:R0:W-:Y:S01]  /*0330*/  @!P1 STS [R10+0x4], R13 ;  /* 0x0000040d0a009388 */ /* 0x0041e20000000800 */
[----:B------:R-:W-:-:S13]  /*0340*/  ISETP.NE.OR P1, PT, R16, RZ, P5 ;  /* 0x000000ff1000720c */ /* 0x000fda0002f25670 */
[----:B0-----:R-:W2:Y:S04]  /*0350*/  @!P1 LDG.E R13, desc[UR4][R2.64+0xbc] ;  /* 0x0000bc04020d9981 */ /* 0x001ea8000c1e1900 */
[----:B----4-:R1:W-:Y:S04]  /*0360*/  @!P5 STS [R17+0x4c], R12 ;  /* 0x00004c0c1100d388 */ /* 0x0103e80000000800 */
[----:B-----5:R1:W-:Y:S04]  /*0370*/  @!P6 STS [R17+0x20], R14 ;  /* 0x0000200e1100e388 */ /* 0x0203e80000000800 */
[----:B------:R1:W-:Y:S04]  /*0380*/  @!P4 STS [R6+0x18], R15 ;  /* 0x0000180f0600c388 */ /* 0x0003e80000000800 */
[----:B---3--:R1:W-:Y:S04]  /*0390*/  @!P0 STS [R10+0xc], R9 ;  /* 0x00000c090a008388 */ /* 0x0083e80000000800 */
[----:B------:R1:W-:Y:S04]  /*03a0*/  @!P2 STS [R17], R4 ;  /* 0x000000041100a388 */ /* 0x0003e80000000800 */
[----:B------:R1:W-:Y:S04]  /*03b0*/  @!P3 STS [R17+0x54], R11 ;  /* 0x0000540b1100b388 */ /* 0x0003e80000000800 */
[----:B--2---:R1:W-:Y:S02]  /*03c0*/  @!P1 STS [R6+0x48], R13 ;  /* 0x0000480d06009388 */ /* 0x0043e40000000800 */
.L_x_0:
[----:B------:R-:W-:Y:S01]  /*03d0*/  BAR.SYNC.DEFER_BLOCKING 0x0 ;  /* 0x0000000000007b1d */ /* 0x000fe20000010000 */
[----:B------:R-:W-:Y:S02]  /*03e0*/  ISETP.NE.AND P0, PT, R7, RZ, PT ;  /* 0x000000ff0700720c */ /* 0x000fe40003f05270 */
[----:B------:R-:W-:Y:S02]  /*03f0*/  IADD3 R19, P1, PT, R1, UR6, RZ ;  /* 0x0000000601137c10 */ /* 0x000fe4000ff3e0ff */
[----:B------:R-:W-:-:S03]  /*0400*/  ISETP.NE.OR P0, PT, R0, 0x4, P0 ;  /* 0x000000040000780c */ /* 0x000fc60000705670 */
[----:B------:R-:W-:-:S10]  /*0410*/  IMAD.X R18, RZ, RZ, UR7, P1 ;  /* 0x00000007ff127e24 */ /* 0x000fd400088e06ff */
[----:B------:R-:W-:Y:S05]  /*0420*/  @P0 BRA `(.L_x_1) ;  /* 0x00000008007c0947 */ /* 0x000fea0003800000 */
[----:B------:R-:W2:Y:S01]  /*0430*/  S2UR UR5, SR_CgaCtaId ;  /* 0x00000000000579c3 */ /* 0x000ea20000008800 */
[----:B------:R-:W-:Y:S01]  /*0440*/  UMOV UR4, 0x400 ;  /* 0x0000040000047882 */ /* 0x000fe20000000000 */
[----:B------:R-:W-:Y:S01]  /*0450*/  HFMA2 R23, -RZ, RZ, 0, 7.152557373046875e-06 ;  /* 0x00000078ff177431 */ /* 0x000fe200000001ff */
[----:B------:R-:W-:Y:S01]  /*0460*/  BSSY.RECONVERGENT B7, `(.L_x_2) ;  /* 0x0000094000077945 */ /* 0x000fe20003800200 */
[----:B------:R-:W-:Y:S01]  /*0470*/  IMAD.MOV.U32 R22, RZ, RZ, -0x6 ;  /* 0xfffffffaff167424 */ /* 0x000fe200078e00ff */
[----:B--2---:R-:W-:-:S04]  /*0480*/  ULEA UR4, UR5, UR4, 0x18 ;  /* 0x0000000405047291 */ /* 0x004fc8000f8ec0ff */
[----:B------:R-:W-:-:S06]  /*0490*/  UIADD3 UR4, UPT, UPT, UR4, 0xc, URZ ;  /* 0x0000000c04047890 */ /* 0x000fcc000fffe0ff */
[----:B-1----:R-:W-:-:S07]  /*04a0*/  IMAD.U32 R17, RZ, RZ, UR4 ;  /* 0x00000004ff117e24 */ /* 0x002fce000f8e00ff */
.L_x_18:
[C---:B------:R-:W-:Y:S01]  /*04b0*/  ISETP.NE.AND P0, PT, R22.reuse, -0x1, PT ;  /* 0xffffffff1600780c */ /* 0x040fe20003f05270 */
[----:B------:R-:W-:Y:S01]  /*04c0*/  VIADD R23, R23, 0xffffffe8 ;  /* 0xffffffe817177836 */ /* 0x000fe20000000000 */
[----:B------:R-:W-:Y:S01]  /*04d0*/  ISETP.NE.AND P1, PT, R22, -0x6, PT ;  /* 0xfffffffa1600780c */ /* 0x000fe20003f25270 */
[----:B------:R-:W-:Y:S03]  /*04e0*/  BSSY.RECONVERGENT B6, `(.L_x_3) ;  /* 0x000007f000067945 */ /* 0x000fe60003800200 */
[----:B------:R-:W-:-:S04]  /*04f0*/  ISETP.NE.AND P2, PT, R23, -0x18, PT ;  /* 0xffffffe81700780c */ /* 0x000fc80003f45270 */
[----:B------:R-:W-:-:S05]  /*0500*/  P2R R24, PR, RZ, 0x4 ;  /* 0x00000004ff187803 */ /* 0x000fca0000000000 */
[----:B------:R-:W-:Y:S05]  /*0510*/  @P0 BRA P1, `(.L_x_4) ;  /* 0x0000000000f80947 */ /* 0x000fea0000800000 */
[----:B------:R-:W1:Y:S01]  /*0520*/  LDS R0, [R17+-0xc] ;  /* 0xfffff40011007984 */ /* 0x000e620000000800 */
[----:B------:R-:W-:Y:S01]  /*0530*/  MOV R16, 0x0 ;  /* 0x0000000000107802 */ /* 0x000fe20000000f00 */
[----:B------:R-:W2:Y:S01]  /*0540*/  LDCU.64 UR4, c[0x4][0x10] ;  /* 0x01000200ff0477ac */ /* 0x000ea20008000a00 */
[----:B------:R-:W-:Y:S02]  /*0550*/  IMAD.MOV.U32 R6, RZ, RZ, R19 ;  /* 0x000000ffff067224 */ /* 0x000fe400078e0013 */
[----:B0-----:R0:W3:Y:S01]  /*0560*/  LDC.64 R2, c[0x4][R16] ;  /* 0x0100000010027b82 */ /* 0x0010e20000000a00 */
[----:B------:R-:W-:Y:S01]  /*0570*/  IMAD.MOV.U32 R7, RZ, RZ, R18 ;  /* 0x000000ffff077224 */ /* 0x000fe200078e0012 */
[----:B--2---:R-:W-:Y:S01]  /*0580*/  MOV R4, UR4 ;  /* 0x0000000400047c02 */ /* 0x004fe20008000f00 */
[----:B------:R-:W-:Y:S01]  /*0590*/  IMAD.U32 R5, RZ, RZ, UR5 ;  /* 0x00000005ff057e24 */ /* 0x000fe2000f8e00ff */
[----:B-1----:R0:W-:Y:S06]  /*05a0*/  STL [R1], R0 ;  /* 0x0000000001007387 */ /* 0x0021ec0000100800 */
[----:B------:R-:W-:-:S07]  /*05b0*/  LEPC R20, `(.L_x_5) ;  /* 0x000000001014794e */ /* 0x000fce0000000000 */
[----:B0--3--:R-:W-:Y:S05]  /*05c0*/  CALL.ABS.NOINC R2 ;  /* 0x0000000002007343 */ /* 0x009fea0003c00000 */
.L_x_5:
[----:B------:R-:W0:Y:S01]  /*05d0*/  LDS R0, [R17+-0x8] ;  /* 0xfffff80011007984 */ /* 0x000e220000000800 */
[----:B------:R1:W2:Y:S01]  /*05e0*/  LDC.64 R2, c[0x4][R16] ;  /* 0x0100000010027b82 */ /* 0x0002a20000000a00 */
[----:B------:R-:W3:Y:S01]  /*05f0*/  LDCU.64 UR4, c[0x4][0x10] ;  /* 0x01000200ff0477ac */ /* 0x000ee20008000a00 */
[----:B------:R-:W-:Y:S02]  /*0600*/  IMAD.MOV.U32 R6, RZ, RZ, R19 ;  /* 0x000000ffff067224 */ /* 0x000fe400078e0013 */
[----:B------:R-:W-:Y:S01]  /*0610*/  IMAD.MOV.U32 R7, RZ, RZ, R18 ;  /* 0x000000ffff077224 */ /* 0x000fe200078e0012 */
[----:B---3--:R-:W-:Y:S01]  /*0620*/  MOV R4, UR4 ;  /* 0x0000000400047c02 */ /* 0x008fe20008000f00 */
[----:B------:R-:W-:Y:S01]  /*0630*/  IMAD.U32 R5, RZ, RZ, UR5 ;  /* 0x00000005ff057e24 */ /* 0x000fe2000f8e00ff */
[----:B0-----:R1:W-:Y:S06]  /*0640*/  STL [R1], R0 ;  /* 0x0000000001007387 */ /* 0x0013ec0000100800 */
[----:B------:R-:W-:-:S07]  /*0650*/  LEPC R20, `(.L_x_6) ;  /* 0x000000001014794e */ /* 0x000fce0000000000 */
[----:B-12---:R-:W-:Y:S05]  /*0660*/  CALL.ABS.NOINC R2 ;  /* 0x0000000002007343 */ /* 0x006fea0003c00000 */
.L_x_6:
        /* <DEDUP_REMOVED lines=10> */
.L_x_7:
[----:B------:R-:W0:Y:S01]  /*0710*/  LDS R0, [R17] ;  /* 0x0000000011007984 */ /* 0x000e220000000800 */
        /* <DEDUP_REMOVED lines=9> */
.L_x_8:
[----:B------:R-:W0:Y:S01]  /*07b0*/  LDS R0, [R17+0x4] ;  /* 0x0000040011007984 */ /* 0x000e220000000800 */
[----:B------:R1:W2:Y:S01]  /*07c0*/  LDC.64 R2, c[0x4][R16] ;  /* 0x0100000010027b82 */ /* 0x0002a20000000a00 */
[----:B------:R-:W3:Y:S01]  /*07d0*/  LDCU.64 UR4, c[0x4][0x10] ;  /* 0x01000200ff0477ac */ /* 0x000ee20008000a00 */
[----:B------:R-:W-:Y:S01]  /*07e0*/  IMAD.MOV.U32 R6, RZ, RZ, R19 ;  /* 0x000000ffff067224 */ /* 0x000fe200078e0013 */
[----:B------:R-:W-:Y:S02]  /*07f0*/  MOV R7, R18 ;  /* 0x0000001200077202 */ /* 0x000fe40000000f00 */
[----:B---3--:R-:W-:Y:S01]  /*0800*/  MOV R4, UR4 ;  /* 0x0000000400047c02 */ /* 0x008fe20008000f00 */
[----:B------:R-:W-:Y:S01]  /*0810*/  IMAD.U32 R5, RZ, RZ, UR5 ;  /* 0x00000005ff057e24 */ /* 0x000fe2000f8e00ff */
[----:B0-----:R1:W-:Y:S06]  /*0820*/  STL [R1], R0 ;  /* 0x0000000001007387 */ /* 0x0013ec0000100800 */
[----:B------:R-:W-:-:S07]  /*0830*/  LEPC R20, `(.L_x_9) ;  /* 0x000000001014794e */ /* 0x000fce0000000000 */
[----:B-12---:R-:W-:Y:S05]  /*0840*/  CALL.ABS.NOINC R2 ;  /* 0x0000000002007343 */ /* 0x006fea0003c00000 */
.L_x_9:
[----:B------:R-:W0:Y:S01]  /*0850*/  LDS R0, [R17+0x8] ;  /* 0x0000080011007984 */ /* 0x000e220000000800 */
[----:B------:R1:W2:Y:S01]  /*0860*/  LDC.64 R2, c[0x4][R16] ;  /* 0x0100000010027b82 */ /* 0x0002a20000000a00 */
[----:B------:R-:W3:Y:S01]  /*0870*/  LDCU.64 UR4, c[0x4][0x10] ;  /* 0x01000200ff0477ac */ /* 0x000ee20008000a00 */
[----:B------:R-:W-:Y:S01]  /*0880*/  MOV R6, R19 ;  /* 0x0000001300067202 */ /* 0x000fe20000000f00 */
[----:B------:R-:W-:Y:S02]  /*0890*/  IMAD.MOV.U32 R7, RZ, RZ, R18 ;  /* 0x000000ffff077224 */ /* 0x000fe400078e0012 */
[----:B---3--:R-:W-:Y:S02]  /*08a0*/  IMAD.U32 R4, RZ, RZ, UR4 ;  /* 0x00000004ff047e24 */ /* 0x008fe4000f8e00ff */
[----:B------:R-:W-:Y:S01]  /*08b0*/  IMAD.U32 R5, RZ, RZ, UR5 ;  /* 0x00000005ff057e24 */ /* 0x000fe2000f8e00ff */
[----:B0-----:R1:W-:Y:S06]  /*08c0*/  STL [R1], R0 ;  /* 0x0000000001007387 */ /* 0x0013ec0000100800 */
[----:B------:R-:W-:-:S07]  /*08d0*/  LEPC R20, `(.L_x_10) ;  /* 0x000000001014794e */ /* 0x000fce0000000000 */
[----:B-12---:R-:W-:Y:S05]  /*08e0*/  CALL.ABS.NOINC R2 ;  /* 0x0000000002007343 */ /* 0x006fea0003c00000 */
.L_x_10:
[----:B------:R-:W-:Y:S05]  /*08f0*/  BRA `(.L_x_11) ;  /* 0x0000000000f47947 */ /* 0x000fea0003800000 */
.L_x_4:
[----:B------:R-:W1:Y:S01]  /*0900*/  LDS R0, [R17+-0xc] ;  /* 0xfffff40011007984 */ /* 0x000e620000000800 */
[----:B------:R-:W-:Y:S01]  /*0910*/  MOV R16, 0x0 ;  /* 0x0000000000107802 */ /* 0x000fe20000000f00 */
[----:B------:R-:W2:Y:S01]  /*0920*/  LDCU.64 UR4, c[0x4][0x10] ;  /* 0x01000200ff0477ac */ /* 0x000ea20008000a00 */
[----:B------:R-:W-:Y:S02]  /*0930*/  IMAD.MOV.U32 R6, RZ, RZ, R19 ;  /* 0x000000ffff067224 */ /* 0x000fe400078e0013 */
[----:B0-----:R0:W3:Y:S01]  /*0940*/  LDC.64 R2, c[0x4][R16] ;  /* 0x0100000010027b82 */ /* 0x0010e20000000a00 */
[----:B------:R-:W-:Y:S02]  /*0950*/  IMAD.MOV.U32 R7, RZ, RZ, R18 ;  /* 0x000000ffff077224 */ /* 0x000fe400078e0012 */
[----:B--2---:R-:W-:Y:S01]  /*0960*/  IMAD.U32 R4, RZ, RZ, UR4 ;  /* 0x00000004ff047e24 */ /* 0x004fe2000f8e00ff */
[----:B------:R-:W-:Y:S01]  /*0970*/  MOV R5, UR5 ;  /* 0x0000000500057c02 */ /* 0x000fe20008000f00 */
[----:B-1----:R0:W-:Y:S06]  /*0980*/  STL [R1], R0 ;  /* 0x0000000001007387 */ /* 0x0021ec0000100800 */
[----:B------:R-:W-:-:S07]  /*0990*/  LEPC R20, `(.L_x_12) ;  /* 0x000000001014794e */ /* 0x000fce0000000000 */
[----:B0--3--:R-:W-:Y:S05]  /*09a0*/  CALL.ABS.NOINC R2 ;  /* 0x0000000002007343 */ /* 0x009fea0003c00000 */
.L_x_12:
[----:B------:R-:W0:Y:S01]  /*09b0*/  LDS R0, [R17+-0x8] ;  /* 0xfffff80011007984 */ /* 0x000e220000000800 */
        /* <DEDUP_REMOVED lines=9> */
.L_x_13:
[----:B------:R-:W0:Y:S01]  /*0a50*/  LDS R0, [R17+-0x4] ;  /* 0xfffffc0011007984 */ /* 0x000e220000000800 */
        /* <DEDUP_REMOVED lines=9> */
.L_x_14:
[----:B------:R-:W0:Y:S01]  /*0af0*/  LDS R0, [R17] ;  /* 0x0000000011007984 */ /* 0x000e220000000800 */
[----:B------:R1:W2:Y:S01]  /*0b00*/  LDC.64 R2, c[0x4][R16] ;  /* 0x0100000010027b82 */ /* 0x0002a20000000a00 */
[----:B------:R-:W3:Y:S01]  /*0b10*/  LDCU.64 UR4, c[0x4][0x8] ;  /* 0x01000100ff0477ac */ /* 0x000ee20008000a00 */
[----:B------:R-:W-:Y:S02]  /*0b20*/  IMAD.MOV.U32 R6, RZ, RZ, R19 ;  /* 0x000000ffff067224 */ /* 0x000fe400078e0013 */
[----:B------:R-:W-:Y:S02]  /*0b30*/  IMAD.MOV.U32 R7, RZ, RZ, R18 ;  /* 0x000000ffff077224 */ /* 0x000fe400078e0012 */
[----:B---3--:R-:W-:Y:S01]  /*0b40*/  IMAD.U32 R4, RZ, RZ, UR4 ;  /* 0x00000004ff047e24 */ /* 0x008fe2000f8e00ff */
[----:B------:R-:W-:Y:S01]  /*0b50*/  MOV R5, UR5 ;  /* 0x0000000500057c02 */ /* 0x000fe20008000f00 */
[----:B0-----:R1:W-:Y:S06]  /*0b60*/  STL [R1], R0 ;  /* 0x0000000001007387 */ /* 0x0013ec0000100800 */
[----:B------:R-:W-:-:S07]  /*0b70*/  LEPC R20, `(.L_x_15) ;  /* 0x000000001014794e */ /* 0x000fce0000000000 */
[----:B-12---:R-:W-:Y:S05]  /*0b80*/  CALL.ABS.NOINC R2 ;  /* 0x0000000002007343 */ /* 0x006fea0003c00000 */
.L_x_15:
        /* <DEDUP_REMOVED lines=10> */
.L_x_16:
        /* <DEDUP_REMOVED lines=10> */
.L_x_11:
[----:B------:R-:W-:Y:S05]  /*0cd0*/  BSYNC.RECONVERGENT B6 ;  /* 0x0000000000067941 */ /* 0x000fea0003800200 */
.L_x_3:
[----:B------:R-:W-:Y:S01]  /*0ce0*/  MOV R16, 0x0 ;  /* 0x0000000000107802 */ /* 0x000fe20000000f00 */
[----:B------:R-:W0:Y:S01]  /*0cf0*/  LDCU.64 UR4, c[0x4][0x18] ;  /* 0x01000300ff0477ac */ /* 0x000e220008000a00 */
[----:B------:R-:W-:Y:S02]  /*0d00*/  CS2R R6, SRZ ;  /* 0x0000000000067805 */ /* 0x000fe4000001ff00 */
[----:B------:R1:W2:Y:S01]  /*0d10*/  LDC.64 R2, c[0x4][R16] ;  /* 0x0100000010027b82 */ /* 0x0002a20000000a00 */
[----:B0-----:R-:W-:Y:S01]  /*0d20*/  IMAD.U32 R4, RZ, RZ, UR4 ;  /* 0x00000004ff047e24 */ /* 0x001fe2000f8e00ff */
[----:B-1----:R-:W-:-:S07]  /*0d30*/  MOV R5, UR5 ;  /* 0x0000000500057c02 */ /* 0x002fce0008000f00 */
[----:B------:R-:W-:-:S07]  /*0d40*/  LEPC R20, `(.L_x_17) ;  /* 0x000000001014794e */ /* 0x000fce0000000000 */
[----:B--2---:R-:W-:Y:S05]  /*0d50*/  CALL.ABS.NOINC R2 ;  /* 0x0000000002007343 */ /* 0x004fea0003c00000 */
.L_x_17:
[----:B------:R-:W-:Y:S01]  /*0d60*/  ISETP.NE.AND P6, PT, R24, RZ, PT ;  /* 0x000000ff1800720c */ /* 0x000fe20003fc5270 */
[----:B------:R-:W-:Y:S02]  /*0d70*/  VIADD R22, R22, 0x1 ;  /* 0x0000000116167836 */ /* 0x000fe40000000000 */
[----:B------:R-:W-:-:S10]  /*0d80*/  VIADD R17, R17, 0x18 ;  /* 0x0000001811117836 */ /* 0x000fd40000000000 */
[----:B------:R-:W-:Y:S05]  /*0d90*/  @P6 BRA `(.L_x_18) ;  /* 0xfffffff400c46947 */ /* 0x000fea000383ffff */
[----:B------:R-:W-:Y:S05]  /*0da0*/  BSYNC.RECONVERGENT B7 ;  /* 0x0000000000077941 */ /* 0x000fea0003800200 */
.L_x_2:
[----:B------:R-:W0:Y:S01]  /*0db0*/  LDC.64 R16, c[0x4][R16] ;  /* 0x0100000010107b82 */ /* 0x000e220000000a00 */
[----:B------:R-:W1:Y:S01]  /*0dc0*/  LDCU.64 UR4, c[0x4][0x18] ;  /* 0x01000300ff0477ac */ /* 0x000e620008000a00 */
[----:B------:R-:W-:Y:S02]  /*0dd0*/  CS2R R6, SRZ ;  /* 0x0000000000067805 */ /* 0x000fe4000001ff00 */
[----:B-1----:R-:W-:Y:S01]  /*0de0*/  MOV R4, UR4 ;  /* 0x0000000400047c02 */ /* 0x002fe20008000f00 */
[----:B------:R-:W-:-:S07]  /*0df0*/  IMAD.U32 R5, RZ, RZ, UR5 ;  /* 0x00000005ff057e24 */ /* 0x000fce000f8e00ff */
[----:B------:R-:W-:-:S07]  /*0e00*/  LEPC R20, `(.L_x_1) ;  /* 0x000000001014794e */ /* 0x000fce0000000000 */
[----:B0-----:R-:W-:Y:S05]  /*0e10*/  CALL.ABS.NOINC R16 ;  /* 0x0000000010007343 */ /* 0x001fea0003c00000 */
.L_x_1:
[----:B------:R-:W-:Y:S05]  /*0e20*/  WARPSYNC.ALL ;  /* 0x0000000000007948 */ /* 0x000fea0003800000 */
[----:B------:R-:W-:Y:S06]  /*0e30*/  BAR.SYNC.DEFER_BLOCKING 0x0 ;  /* 0x0000000000007b1d */ /* 0x000fec0000010000 */
[----:B------:R-:W-:Y:S05]  /*0e40*/  EXIT ;  /* 0x000000000000794d */ /* 0x000fea0003800000 */
.L_x_19:
[----:B------:R-:W-:-:S00]  /*0e50*/  BRA `(.L_x_19) ;  /* 0xfffffffc00fc7947 */ /* 0x000fc0000383ffff */
[----:B------:R-:W-:-:S00]  /*0e60*/  NOP ;  /* 0x0000000000007918 */ /* 0x000fc00000000000 */
        /* <DEDUP_REMOVED lines=9> */
.L_x_20:


//--------------------- .nv.global.init           --------------------------
	.section	.nv.global.init,"aw",@progbits
.nv.global.init:
	.type		$str$2,@object
	.size		$str$2,($str$1 - $str$2)
$str$2:
        /*0000*/ 	.byte	0x0a, 0x00
	.type		$str$1,@object
	.size		$str$1,($str - $str$1)
$str$1:
        /*0002*/ 	.byte	0x25, 0x35, 0x2e, 0x34, 0x64, 0x20, 0x00
	.type		$str,@object
	.size		$str,(.L_0 - $str)
$str:
        /*0009*/ 	.byte	0x1b, 0x5b, 0x33, 0x31, 0x6d, 0x25, 0x35, 0x2e, 0x34, 0x64, 0x20, 0x1b, 0x5b, 0x30, 0x6d, 0x00
.L_0:


//--------------------- .nv.shared._Z6kernelPiS_  --------------------------
	.section	.nv.shared._Z6kernelPiS_,"aw",@nobits
	.sectionflags	@""
	.align	4
.nv.shared._Z6kernelPiS_:
	.zero		1168


//--------------------- .nv.shared.reserved.0     --------------------------
	.section	.nv.shared.reserved.0,"aw",@nobits
	.weak		__nv_reservedSMEM_offset_0_alias
	.size		__nv_reservedSMEM_offset_0_alias, 0, 64
	.other		__nv_reservedSMEM_offset_0_alias,@"STO_CUDA_RESERVED_SHARED STV_DEFAULT"
__nv_reservedSMEM_offset_0_alias:
	.zero		0
	.zero		64


//--------------------- .nv.constant0._Z6kernelPiS_ --------------------------
	.section	.nv.constant0._Z6kernelPiS_,"a",@progbits
	.sectionflags	@""
	.align	4
.nv.constant0._Z6kernelPiS_:
	.zero		912


//--------------------- SYMBOLS --------------------------

	.type		.nv.reservedSmem.offset0,@object
	.size		.nv.reservedSmem.offset0,0x4
	.type		.nv.reservedSmem.cap,@object
	.size		.nv.reservedSmem.cap,0x4
	.type		vprintf,@function
